//
// Generated by NVIDIA NVVM Compiler
//
// Compiler Build ID: CL-36424714
// Cuda compilation tools, release 13.0, V13.0.88
// Based on NVVM 20.0.0
//

.version 9.0
.target sm_100
.address_size 64

	// .globl	_Z22rungeKuttaHeatEquationdPdddi

.visible .entry _Z22rungeKuttaHeatEquationdPdddi(
	.param .f64 _Z22rungeKuttaHeatEquationdPdddi_param_0,
	.param .u64 .ptr .align 1 _Z22rungeKuttaHeatEquationdPdddi_param_1,
	.param .f64 _Z22rungeKuttaHeatEquationdPdddi_param_2,
	.param .f64 _Z22rungeKuttaHeatEquationdPdddi_param_3,
	.param .u32 _Z22rungeKuttaHeatEquationdPdddi_param_4
)
{
	.local .align 8 .b8 	__local_depot0[24];
	.reg .b64 	%SP;
	.reg .b64 	%SPL;
	.reg .pred 	%p<4>;
	.reg .b32 	%r<12>;
	.reg .b64 	%rd<13>;
	.reg .b64 	%fd<32>;

	mov.u64 	%SPL, __local_depot0;
	ld.param.f64 	%fd1, [_Z22rungeKuttaHeatEquationdPdddi_param_0];
	ld.param.u64 	%rd1, [_Z22rungeKuttaHeatEquationdPdddi_param_1];
	ld.param.f64 	%fd2, [_Z22rungeKuttaHeatEquationdPdddi_param_2];
	ld.param.u32 	%r2, [_Z22rungeKuttaHeatEquationdPdddi_param_4];
	mov.u32 	%r4, %ctaid.x;
	mov.u32 	%r5, %ntid.x;
	mov.u32 	%r6, %tid.x;
	mad.lo.s32 	%r7, %r4, %r5, %r6;
	setp.lt.s32 	%p1, %r7, 1;
	add.s32 	%r8, %r2, -1;
	setp.ge.s32 	%p2, %r7, %r8;
	or.pred  	%p3, %p1, %p2;
	@%p3 bra 	$L__BB0_2;
	add.u64 	%rd3, %SPL, 0;
	cvta.to.global.u64 	%rd4, %rd1;
	add.s32 	%r9, %r7, -1;
	mul.wide.u32 	%rd5, %r9, 8;
	add.s64 	%rd6, %rd4, %rd5;
	ld.global.f64 	%fd3, [%rd6];
	st.local.f64 	[%rd3], %fd3;
	mul.wide.u32 	%rd7, %r7, 8;
	add.s64 	%rd8, %rd4, %rd7;
	ld.global.f64 	%fd4, [%rd8];
	st.local.f64 	[%rd3+8], %fd4;
	ld.global.f64 	%fd5, [%rd8+8];
	st.local.f64 	[%rd3+16], %fd5;
	add.f64 	%fd6, %fd4, %fd4;
	sub.f64 	%fd7, %fd3, %fd6;
	add.f64 	%fd8, %fd5, %fd7;
	mul.f64 	%fd9, %fd1, %fd8;
	fma.rn.f64 	%fd10, %fd2, 0d3FE0000000000000, 0d3FF0000000000000;
	cvt.rzi.s32.f64 	%r10, %fd10;
	mul.wide.s32 	%rd9, %r10, 8;
	add.s64 	%rd10, %rd3, %rd9;
	ld.local.f64 	%fd11, [%rd10+-8];
	ld.local.f64 	%fd12, [%rd10];
	add.f64 	%fd13, %fd12, %fd12;
	sub.f64 	%fd14, %fd11, %fd13;
	ld.local.f64 	%fd15, [%rd10+8];
	add.f64 	%fd16, %fd15, %fd14;
	mul.f64 	%fd17, %fd1, %fd16;
	mul.f64 	%fd18, %fd2, %fd17;
	add.f64 	%fd19, %fd2, 0d3FF0000000000000;
	cvt.rzi.s32.f64 	%r11, %fd19;
	mul.wide.s32 	%rd11, %r11, 8;
	add.s64 	%rd12, %rd3, %rd11;
	ld.local.f64 	%fd20, [%rd12+-8];
	ld.local.f64 	%fd21, [%rd12];
	add.f64 	%fd22, %fd21, %fd21;
	sub.f64 	%fd23, %fd20, %fd22;
	ld.local.f64 	%fd24, [%rd12+8];
	add.f64 	%fd25, %fd24, %fd23;
	mul.f64 	%fd26, %fd1, %fd25;
	add.f64 	%fd27, %fd18, %fd18;
	fma.rn.f64 	%fd28, %fd2, %fd9, %fd27;
	fma.rn.f64 	%fd29, %fd18, 0d4000000000000000, %fd28;
	fma.rn.f64 	%fd30, %fd2, %fd26, %fd29;
	fma.rn.f64 	%fd31, %fd30, 0d3FC5555555555555, %fd4;
	st.global.f64 	[%rd8], %fd31;
$L__BB0_2:
	ret;

}


// ===== COMPILED SASS (sm_100) =====

	.target	sm_100

	.elftype	@"ET_EXEC"


//--------------------- .note.nv.tkinfo           --------------------------
	.section	.note.nv.tkinfo,"",@"SHT_NOTE"
	.sectionflags	@"SHF_NOTE_NV_TKINFO"
	.tkinfo
        /*0018*/ 	.word	0x00000002
        /*0030*/ 	.string	""
        /*0030*/ 	.string	"ptxas"
        /*0030*/ 	.string	"Cuda compilation tools, release 13.0, V13.0.88"
        /*0030*/ 	.string	"Build cuda_13.0.r13.0/compiler.36424714_0"
        /*0030*/ 	.string	"-arch sm_100 -m 64 "



//--------------------- .note.nv.cuinfo           --------------------------
	.section	.note.nv.cuinfo,"",@"SHT_NOTE"
	.sectionflags	@"SHF_NOTE_NV_CUINFO"
        /*0018*/ 	.short	0x0002
        /*001a*/ 	.short	0x0064
        /*001c*/ 	.short	0x0082
	.zero		2


//--------------------- .nv.info                  --------------------------
	.section	.nv.info,"",@"SHT_CUDA_INFO"
	.align	4


	//----- nvinfo : EIATTR_REGCOUNT
	.align		4
        /*0000*/ 	.byte	0x04, 0x2f
        /*0002*/ 	.short	(.L_1 - .L_0)
	.align		4
.L_0:
        /*0004*/ 	.word	index@(_Z22rungeKuttaHeatEquationdPdddi)
        /*0008*/ 	.word	0x0000001f


	//----- nvinfo : EIATTR_FRAME_SIZE
	.align		4
.L_1:
        /*000c*/ 	.byte	0x04, 0x11
        /*000e*/ 	.short	(.L_3 - .L_2)
	.align		4
.L_2:
        /*0010*/ 	.word	index@(_Z22rungeKuttaHeatEquationdPdddi)
        /*0014*/ 	.word	0x00000018


	//----- nvinfo : EIATTR_MIN_STACK_SIZE
	.align		4
.L_3:
        /*0018*/ 	.byte	0x04, 0x12
        /*001a*/ 	.short	(.L_5 - .L_4)
	.align		4
.L_4:
        /*001c*/ 	.word	index@(_Z22rungeKuttaHeatEquationdPdddi)
        /*0020*/ 	.word	0x00000018
.L_5:


//--------------------- .nv.compat                --------------------------
	.section	.nv.compat,"",@"SHT_CUDA_COMPAT_INFO"
	.align	4
        /*0000*/ 	.byte	0x02, 0x09, 0x00, 0x00, 0x02, 0x02, 0x01, 0x00, 0x02, 0x05, 0x05, 0x00, 0x03, 0x07, 0x01, 0x01
        /*0010*/ 	.byte	0x02, 0x03, 0x00, 0x00, 0x02, 0x06, 0x01, 0x00, 0x04, 0x0b, 0x08, 0x00, 0x01, 0x00, 0x00, 0x00
        /*0020*/ 	.byte	0x00, 0x00, 0x00, 0x00


//--------------------- .nv.info._Z22rungeKuttaHeatEquationdPdddi --------------------------
	.section	.nv.info._Z22rungeKuttaHeatEquationdPdddi,"",@"SHT_CUDA_INFO"
	.sectionflags	@""
	.align	4


	//----- nvinfo : EIATTR_CUDA_API_VERSION
	.align		4
        /*0000*/ 	.byte	0x04, 0x37
        /*0002*/ 	.short	(.L_7 - .L_6)
.L_6:
        /*0004*/ 	.word	0x00000082


	//----- nvinfo : EIATTR_KPARAM_INFO
	.align		4
.L_7:
        /*0008*/ 	.byte	0x04, 0x17
        /*000a*/ 	.short	(.L_9 - .L_8)
.L_8:
        /*000c*/ 	.word	0x00000000
        /*0010*/ 	.short	0x0004
        /*0012*/ 	.short	0x0020
        /*0014*/ 	.byte	0x00, 0xf0, 0x11, 0x00


	//----- nvinfo : EIATTR_KPARAM_INFO
	.align		4
.L_9:
        /*0018*/ 	.byte	0x04, 0x17
        /*001a*/ 	.short	(.L_11 - .L_10)
.L_10:
        /*001c*/ 	.word	0x00000000
        /*0020*/ 	.short	0x0003
        /*0022*/ 	.short	0x0018
        /*0024*/ 	.byte	0x00, 0xf0, 0x21, 0x00


	//----- nvinfo : EIATTR_KPARAM_INFO
	.align		4
.L_11:
        /*0028*/ 	.byte	0x04, 0x17
        /*002a*/ 	.short	(.L_13 - .L_12)
.L_12:
        /*002c*/ 	.word	0x00000000
        /*0030*/ 	.short	0x0002
        /*0032*/ 	.short	0x0010
        /*0034*/ 	.byte	0x00, 0xf0, 0x21, 0x00


	//----- nvinfo : EIATTR_KPARAM_INFO
	.align		4
.L_13:
        /*0038*/ 	.byte	0x04, 0x17
        /*003a*/ 	.short	(.L_15 - .L_14)
.L_14:
        /*003c*/ 	.word	0x00000000
        /*0040*/ 	.short	0x0001
        /*0042*/ 	.short	0x0008
        /*0044*/ 	.byte	0x00, 0xf5, 0x21, 0x00


	//----- nvinfo : EIATTR_KPARAM_INFO
	.align		4
.L_15:
        /*0048*/ 	.byte	0x04, 0x17
        /*004a*/ 	.short	(.L_17 - .L_16)
.L_16:
        /*004c*/ 	.word	0x00000000
        /*0050*/ 	.short	0x0000
        /*0052*/ 	.short	0x0000
        /*0054*/ 	.byte	0x00, 0xf0, 0x21, 0x00


	//----- nvinfo : EIATTR_SPARSE_MMA_MASK
	.align		4
.L_17:
        /*0058*/ 	.byte	0x03, 0x50
        /*005a*/ 	.short	0x0000


	//----- nvinfo : EIATTR_MAXREG_COUNT
	.align		4
        /*005c*/ 	.byte	0x03, 0x1b
        /*005e*/ 	.short	0x00ff


	//----- nvinfo : EIATTR_MERCURY_ISA_VERSION
	.align		4
        /*0060*/ 	.byte	0x03, 0x5f
        /*0062*/ 	.short	0x0101


	//----- nvinfo : EIATTR_VRC_CTA_INIT_COUNT
	.align		4
        /*0064*/ 	.byte	0x02, 0x4a
	.zero		1
	.zero		1


	//----- nvinfo : EIATTR_EXIT_INSTR_OFFSETS
	.align		4
        /*0068*/ 	.byte	0x04, 0x1c
        /*006a*/ 	.short	(.L_19 - .L_18)


	//   ....[0]....
.L_18:
        /*006c*/ 	.word	0x000000a0


	//   ....[1]....
        /*0070*/ 	.word	0x000003b0


	//----- nvinfo : EIATTR_CBANK_PARAM_SIZE
	.align		4
.L_19:
        /*0074*/ 	.byte	0x03, 0x19
        /*0076*/ 	.short	0x0024


	//----- nvinfo : EIATTR_PARAM_CBANK
	.align		4
        /*0078*/ 	.byte	0x04, 0x0a
        /*007a*/ 	.short	(.L_21 - .L_20)
	.align		4
.L_20:
        /*007c*/ 	.word	index@(.nv.constant0._Z22rungeKuttaHeatEquationdPdddi)
        /*0080*/ 	.short	0x0380
        /*0082*/ 	.short	0x0024


	//----- nvinfo : EIATTR_SW_WAR
	.align		4
.L_21:
        /*0084*/ 	.byte	0x04, 0x36
        /*0086*/ 	.short	(.L_23 - .L_22)
.L_22:
        /*0088*/ 	.word	0x00000008
.L_23:


//--------------------- .nv.callgraph             --------------------------
	.section	.nv.callgraph,"",@"SHT_CUDA_CALLGRAPH"
	.align	4
	.sectionentsize	8
	.align		4
        /*0000*/ 	.word	0x00000000
	.align		4
        /*0004*/ 	.word	0xffffffff
	.align		4
        /*0008*/ 	.word	0x00000000
	.align		4
        /*000c*/ 	.word	0xfffffffe
	.align		4
        /*0010*/ 	.word	0x00000000
	.align		4
        /*0014*/ 	.word	0xfffffffd
	.align		4
        /*0018*/ 	.word	0x00000000
	.align		4
        /*001c*/ 	.word	0xfffffffc


//--------------------- .text._Z22rungeKuttaHeatEquationdPdddi --------------------------
	.section	.text._Z22rungeKuttaHeatEquationdPdddi,"ax",@progbits
	.align	128
        .global         _Z22rungeKuttaHeatEquationdPdddi
        .type           _Z22rungeKuttaHeatEquationdPdddi,@function
        .size           _Z22rungeKuttaHeatEquationdPdddi,(.L_x_1 - _Z22rungeKuttaHeatEquationdPdddi)
        .other          _Z22rungeKuttaHeatEquationdPdddi,@"STO_CUDA_ENTRY STV_DEFAULT"
_Z22rungeKuttaHeatEquationdPdddi:
.text._Z22rungeKuttaHeatEquationdPdddi:
[----:B------:R-:W0:Y:S01]  /*0000*/  LDC R1, c[0x0][0x37c] ;  /* 0x0000df00ff017b82 */ /* 0x000e220000000800 */
[----:B------:R-:W1:Y:S07]  /*0010*/  S2R R0, SR_TID.X ;  /* 0x0000000000007919 */ /* 0x000e6e0000002100 */
[----:B------:R-:W1:Y:S01]  /*0020*/  S2UR UR5, SR_CTAID.X ;  /* 0x00000000000579c3 */ /* 0x000e620000002500 */
[----:B------:R-:W2:Y:S01]  /*0030*/  LDCU UR4, c[0x0][0x3a0] ;  /* 0x00007400ff0477ac */ /* 0x000ea20008000800 */
[----:B0-----:R-:W-:-:S06]  /*0040*/  IADD3 R1, PT, PT, R1, -0x18, RZ ;  /* 0xffffffe801017810 */ /* 0x001fcc0007ffe0ff */
[----:B------:R-:W1:Y:S01]  /*0050*/  LDC R3, c[0x0][0x360] ;  /* 0x0000d800ff037b82 */ /* 0x000e620000000800 */
[----:B--2---:R-:W-:Y:S01]  /*0060*/  UIADD3 UR4, UPT, UPT, UR4, -0x1, URZ ;  /* 0xffffffff04047890 */ /* 0x004fe2000fffe0ff */
[----:B-1----:R-:W-:-:S05]  /*0070*/  IMAD R3, R3, UR5, R0 ;  /* 0x0000000503037c24 */ /* 0x002fca000f8e0200 */
[----:B------:R-:W-:-:S04]  /*0080*/  ISETP.GE.AND P0, PT, R3, UR4, PT ;  /* 0x0000000403007c0c */ /* 0x000fc8000bf06270 */
[----:B------:R-:W-:-:S13]  /*0090*/  ISETP.LT.OR P0, PT, R3, 0x1, P0 ;  /* 0x000000010300780c */ /* 0x000fda0000701670 */
[----:B------:R-:W-:Y:S05]  /*00a0*/  @P0 EXIT ;  /* 0x000000000000094d */ /* 0x000fea0003800000 */
[----:B------:R-:W0:Y:S01]  /*00b0*/  LDC.64 R24, c[0x0][0x388] ;  /* 0x0000e200ff187b82 */ /* 0x000e220000000a00 */
[----:B------:R-:W1:Y:S01]  /*00c0*/  LDCU.64 UR4, c[0x0][0x358] ;  /* 0x00006b00ff0477ac */ /* 0x000e620008000a00 */
[----:B------:R-:W-:-:S06]  /*00d0*/  IADD3 R9, PT, PT, R3, -0x1, RZ ;  /* 0xffffffff03097810 */ /* 0x000fcc0007ffe0ff */
[----:B------:R-:W2:Y:S01]  /*00e0*/  LDC.64 R26, c[0x0][0x390] ;  /* 0x0000e400ff1a7b82 */ /* 0x000ea20000000a00 */
[----:B------:R-:W-:Y:S02]  /*00f0*/  HFMA2 R14, -RZ, RZ, 0, 0 ;  /* 0x00000000ff0e7431 */ /* 0x000fe400000001ff */
[----:B------:R-:W-:-:S05]  /*0100*/  IMAD.MOV.U32 R15, RZ, RZ, 0x3fe00000 ;  /* 0x3fe00000ff0f7424 */ /* 0x000fca00078e00ff */
[----:B------:R-:W3:Y:S01]  /*0110*/  LDC.64 R16, c[0x0][0x380] ;  /* 0x0000e000ff107b82 */ /* 0x000ee20000000a00 */
[----:B0-----:R-:W-:-:S04]  /*0120*/  IMAD.WIDE.U32 R8, R9, 0x8, R24 ;  /* 0x0000000809087825 */ /* 0x001fc800078e0018 */
[----:B------:R-:W-:Y:S02]  /*0130*/  IMAD.WIDE.U32 R24, R3, 0x8, R24 ;  /* 0x0000000803187825 */ /* 0x000fe400078e0018 */
[----:B-1----:R-:W4:Y:S04]  /*0140*/  LDG.E.64 R8, desc[UR4][R8.64] ;  /* 0x0000000408087981 */ /* 0x002f28000c1e1b00 */
[----:B------:R-:W5:Y:S04]  /*0150*/  LDG.E.64 R2, desc[UR4][R24.64] ;  /* 0x0000000418027981 */ /* 0x000f68000c1e1b00 */
[----:B------:R-:W3:Y:S01]  /*0160*/  LDG.E.64 R10, desc[UR4][R24.64+0x8] ;  /* 0x00000804180a7981 */ /* 0x000ee2000c1e1b00 */
[----:B--2---:R-:W-:-:S10]  /*0170*/  DFMA R14, R26, R14, 1 ;  /* 0x3ff000001a0e742b */ /* 0x004fd4000000000e */
[----:B------:R-:W0:Y:S01]  /*0180*/  F2I.F64.TRUNC R14, R14 ;  /* 0x0000000e000e7311 */ /* 0x000e22000030d100 */
[----:B------:R-:W-:Y:S01]  /*0190*/  DADD R22, R26, 1 ;  /* 0x3ff000001a167429 */ /* 0x000fe20000000000 */
[----:B0-----:R-:W-:-:S09]  /*01a0*/  LEA R28, R14, R1, 0x3 ;  /* 0x000000010e1c7211 */ /* 0x001fd200078e18ff */
[----:B------:R-:W0:Y:S02]  /*01b0*/  F2I.F64.TRUNC R22, R22 ;  /* 0x0000001600167311 */ /* 0x000e24000030d100 */
[----:B0-----:R-:W-:Y:S01]  /*01c0*/  IMAD R0, R22, 0x8, R1 ;  /* 0x0000000816007824 */ /* 0x001fe200078e0201 */
[----:B----4-:R-:W-:Y:S04]  /*01d0*/  STL.64 [R1], R8 ;  /* 0x0000000801007387 */ /* 0x010fe80000100a00 */
[----:B-----5:R-:W-:Y:S04]  /*01e0*/  STL.64 [R1+0x8], R2 ;  /* 0x0000080201007387 */ /* 0x020fe80000100a00 */
[----:B---3--:R0:W-:Y:S04]  /*01f0*/  STL.64 [R1+0x10], R10 ;  /* 0x0000100a01007387 */ /* 0x0081e80000100a00 */
[----:B------:R-:W2:Y:S04]  /*0200*/  LDL.64 R4, [R28] ;  /* 0x000000001c047983 */ /* 0x000ea80000100a00 */
[----:B------:R-:W3:Y:S04]  /*0210*/  LDL.64 R6, [R28+-0x8] ;  /* 0xfffff8001c067983 */ /* 0x000ee80000100a00 */
[----:B------:R-:W4:Y:S04]  /*0220*/  LDL.64 R12, [R28+0x8] ;  /* 0x000008001c0c7983 */ /* 0x000f280000100a00 */
[----:B------:R-:W5:Y:S04]  /*0230*/  LDL.64 R20, [R0] ;  /* 0x0000000000147983 */ /* 0x000f680000100a00 */
[----:B------:R-:W4:Y:S04]  /*0240*/  LDL.64 R14, [R0+-0x8] ;  /* 0xfffff800000e7983 */ /* 0x000f280000100a00 */
[----:B------:R-:W4:Y:S01]  /*0250*/  LDL.64 R18, [R0+0x8] ;  /* 0x0000080000127983 */ /* 0x000f220000100a00 */
[----:B------:R-:W-:Y:S01]  /*0260*/  UMOV UR6, 0x55555555 ;  /* 0x5555555500067882 */ /* 0x000fe20000000000 */
[----:B------:R-:W-:Y:S01]  /*0270*/  UMOV UR7, 0x3fc55555 ;  /* 0x3fc5555500077882 */ /* 0x000fe20000000000 */
[----:B--2---:R-:W-:-:S08]  /*0280*/  DADD R4, R4, R4 ;  /* 0x0000000004047229 */ /* 0x004fd00000000004 */
[----:B---3--:R-:W-:Y:S02]  /*0290*/  DADD R6, R6, -R4 ;  /* 0x0000000006067229 */ /* 0x008fe40000000804 */
[----:B------:R-:W-:Y:S02]  /*02a0*/  DADD R4, R2, R2 ;  /* 0x0000000002047229 */ /* 0x000fe40000000002 */
[----:B-----5:R-:W-:-:S04]  /*02b0*/  DADD R20, R20, R20 ;  /* 0x0000000014147229 */ /* 0x020fc80000000014 */
[----:B----4-:R-:W-:Y:S02]  /*02c0*/  DADD R6, R6, R12 ;  /* 0x0000000006067229 */ /* 0x010fe4000000000c */
[----:B------:R-:W-:Y:S02]  /*02d0*/  DADD R4, R8, -R4 ;  /* 0x0000000008047229 */ /* 0x000fe40000000804 */
[----:B------:R-:W-:-:S04]  /*02e0*/  DADD R14, R14, -R20 ;  /* 0x000000000e0e7229 */ /* 0x000fc80000000814 */
[----:B------:R-:W-:Y:S02]  /*02f0*/  DMUL R6, R6, R16 ;  /* 0x0000001006067228 */ /* 0x000fe40000000000 */
[----:B0-----:R-:W-:Y:S02]  /*0300*/  DADD R10, R10, R4 ;  /* 0x000000000a0a7229 */ /* 0x001fe40000000004 */
[----:B------:R-:W-:-:S04]  /*0310*/  DADD R14, R14, R18 ;  /* 0x000000000e0e7229 */ /* 0x000fc80000000012 */
[----:B------:R-:W-:Y:S02]  /*0320*/  DMUL R4, R6, R26 ;  /* 0x0000001a06047228 */ /* 0x000fe40000000000 */
[-C--:B------:R-:W-:Y:S02]  /*0330*/  DMUL R10, R10, R16.reuse ;  /* 0x000000100a0a7228 */ /* 0x080fe40000000000 */
[----:B------:R-:W-:-:S04]  /*0340*/  DMUL R14, R14, R16 ;  /* 0x000000100e0e7228 */ /* 0x000fc80000000000 */
[----:B------:R-:W-:-:S08]  /*0350*/  DADD R6, R4, R4 ;  /* 0x0000000004067229 */ /* 0x000fd00000000004 */
[----:B------:R-:W-:-:S08]  /*0360*/  DFMA R6, R10, R26, R6 ;  /* 0x0000001a0a06722b */ /* 0x000fd00000000006 */
[----:B------:R-:W-:-:S08]  /*0370*/  DFMA R6, R4, 2, R6 ;  /* 0x400000000406782b */ /* 0x000fd00000000006 */
[----:B------:R-:W-:-:S08]  /*0380*/  DFMA R6, R14, R26, R6 ;  /* 0x0000001a0e06722b */ /* 0x000fd00000000006 */
[----:B------:R-:W-:-:S07]  /*0390*/  DFMA R6, R6, UR6, R2 ;  /* 0x0000000606067c2b */ /* 0x000fce0008000002 */
[----:B------:R-:W-:Y:S01]  /*03a0*/  STG.E.64 desc[UR4][R24.64], R6 ;  /* 0x0000000618007986 */ /* 0x000fe2000c101b04 */
[----:B------:R-:W-:Y:S05]  /*03b0*/  EXIT ;  /* 0x000000000000794d */ /* 0x000fea0003800000 */
.L_x_0:
[----:B------:R-:W-:-:S00]  /*03c0*/  BRA `(.L_x_0) ;  /* 0xfffffffc00fc7947 */ /* 0x000fc0000383ffff */
[----:B------:R-:W-:-:S00]  /*03d0*/  NOP ;  /* 0x0000000000007918 */ /* 0x000fc00000000000 */
        /* <DEDUP_REMOVED lines=10> */
.L_x_1:


//--------------------- .nv.shared.reserved.0     --------------------------
	.section	.nv.shared.reserved.0,"aw",@nobits
	.weak		__nv_reservedSMEM_offset_0_alias
	.size		__nv_reservedSMEM_offset_0_alias, 0, 64
	.other		__nv_reservedSMEM_offset_0_alias,@"STO_CUDA_RESERVED_SHARED STV_DEFAULT"
__nv_reservedSMEM_offset_0_alias:
	.zero		0
	.zero		64


//--------------------- .nv.constant0._Z22rungeKuttaHeatEquationdPdddi --------------------------
	.section	.nv.constant0._Z22rungeKuttaHeatEquationdPdddi,"a",@progbits
	.sectionflags	@""
	.align	4
.nv.constant0._Z22rungeKuttaHeatEquationdPdddi:
	.zero		932


//--------------------- SYMBOLS --------------------------

	.type		.nv.reservedSmem.offset0,@object
	.size		.nv.reservedSmem.offset0,0x4
